//
// Generated by NVIDIA NVVM Compiler
//
// Compiler Build ID: CL-36424714
// Cuda compilation tools, release 13.0, V13.0.88
// Based on NVVM 20.0.0
//

.version 9.0
.target sm_100
.address_size 64

	// .globl	_Z11ksimulationPii
.extern .func  (.param .b32 func_retval0) vprintf
(
	.param .b64 vprintf_param_0,
	.param .b64 vprintf_param_1
)
;
.global .align 1 .b8 $str$1[43] = {71, 82, 73, 76, 76, 69, 32, 65, 32, 76, 65, 32, 70, 73, 78, 32, 68, 69, 32, 32, 76, 39, 73, 84, 69, 82, 65, 84, 73, 79, 78, 32, 78, 85, 77, 69, 82, 79, 32, 37, 100, 10};
.global .align 1 .b8 $str$2[4] = {37, 100, 32};
.global .align 1 .b8 $str$3[2] = {10};

.visible .entry _Z11ksimulationPii(
	.param .u64 .ptr .align 1 _Z11ksimulationPii_param_0,
	.param .u32 _Z11ksimulationPii_param_1
)
{
	.local .align 8 .b8 	__local_depot0[8];
	.reg .b64 	%SP;
	.reg .b64 	%SPL;
	.reg .pred 	%p<38>;
	.reg .b32 	%r<147>;
	.reg .b64 	%rd<36>;

	mov.u64 	%SPL, __local_depot0;
	cvta.local.u64 	%SP, %SPL;
	ld.param.u64 	%rd8, [_Z11ksimulationPii_param_0];
	ld.param.u32 	%r26, [_Z11ksimulationPii_param_1];
	cvta.to.global.u64 	%rd1, %rd8;
	mov.u32 	%r1, %tid.y;
	mov.u32 	%r2, %ntid.y;
	mul.lo.s32 	%r3, %r1, %r2;
	mov.u32 	%r4, %tid.x;
	add.s32 	%r5, %r3, %r4;
	setp.lt.s32 	%p2, %r26, 1;
	@%p2 bra 	$L__BB0_24;
	mov.u32 	%r28, %ntid.x;
	mul.wide.u32 	%rd9, %r5, 4;
	add.s64 	%rd2, %rd1, %rd9;
	add.s32 	%r29, %r4, -1;
	setp.lt.u32 	%p3, %r29, %r28;
	add.s32 	%r31, %r1, -1;
	setp.lt.u32 	%p4, %r31, %r2;
	and.pred  	%p1, %p3, %p4;
	sub.s32 	%r32, %r3, %r2;
	add.s32 	%r33, %r32, %r29;
	mul.wide.u32 	%rd10, %r33, 4;
	add.s64 	%rd3, %rd1, %rd10;
	add.s32 	%r34, %r5, %r2;
	shl.b32 	%r35, %r2, 1;
	add.s32 	%r36, %r32, %r35;
	add.s32 	%r37, %r34, -1;
	mul.wide.u32 	%rd11, %r37, 4;
	add.s64 	%rd4, %rd1, %rd11;
	add.s32 	%r38, %r32, %r4;
	mul.wide.u32 	%rd12, %r38, 4;
	add.s64 	%rd5, %rd1, %rd12;
	cvt.u64.u32 	%rd13, %r32;
	cvt.u64.u32 	%rd14, %r4;
	add.s64 	%rd15, %rd13, %rd14;
	shl.b64 	%rd16, %rd15, 2;
	add.s64 	%rd6, %rd1, %rd16;
	cvt.u64.u32 	%rd17, %r36;
	add.s64 	%rd18, %rd17, %rd14;
	shl.b64 	%rd19, %rd18, 2;
	add.s64 	%rd7, %rd1, %rd19;
	mov.b32 	%r137, 0;
	not.pred 	%p5, %p1;
$L__BB0_2:
	mov.b32 	%r139, 0;
	@%p5 bra 	$L__BB0_4;
	ld.global.u32 	%r139, [%rd3];
$L__BB0_4:
	mov.u32 	%r40, %tid.x;
	add.s32 	%r41, %r40, -1;
	mov.u32 	%r42, %ntid.x;
	setp.ge.u32 	%p6, %r41, %r42;
	mov.u32 	%r43, %tid.y;
	mov.u32 	%r45, %ntid.y;
	setp.ge.u32 	%p7, %r43, %r45;
	or.pred  	%p8, %p6, %p7;
	@%p8 bra 	$L__BB0_6;
	add.s32 	%r47, %r5, -1;
	mul.wide.u32 	%rd20, %r47, 4;
	add.s64 	%rd21, %rd1, %rd20;
	ld.global.u32 	%r48, [%rd21];
	add.s32 	%r139, %r48, %r139;
$L__BB0_6:
	setp.ge.u32 	%p9, %r41, %r42;
	add.s32 	%r54, %r43, 1;
	setp.ge.u32 	%p10, %r54, %r45;
	or.pred  	%p11, %p9, %p10;
	@%p11 bra 	$L__BB0_8;
	ld.global.u32 	%r57, [%rd4];
	add.s32 	%r139, %r57, %r139;
$L__BB0_8:
	setp.ge.u32 	%p12, %r40, %r42;
	add.s32 	%r62, %r43, -1;
	setp.ge.u32 	%p13, %r62, %r45;
	or.pred  	%p14, %p12, %p13;
	@%p14 bra 	$L__BB0_10;
	ld.global.u32 	%r65, [%rd5];
	add.s32 	%r139, %r65, %r139;
$L__BB0_10:
	setp.ge.u32 	%p15, %r40, %r42;
	setp.ge.u32 	%p16, %r54, %r45;
	or.pred  	%p17, %p15, %p16;
	@%p17 bra 	$L__BB0_12;
	mul.wide.s32 	%rd22, %r45, 4;
	add.s64 	%rd23, %rd2, %rd22;
	ld.global.u32 	%r74, [%rd23];
	add.s32 	%r139, %r74, %r139;
$L__BB0_12:
	add.s32 	%r76, %r40, 1;
	setp.ge.u32 	%p18, %r76, %r42;
	setp.ge.u32 	%p19, %r62, %r45;
	or.pred  	%p20, %p18, %p19;
	@%p20 bra 	$L__BB0_14;
	ld.global.u32 	%r83, [%rd6+4];
	add.s32 	%r139, %r83, %r139;
$L__BB0_14:
	setp.ge.u32 	%p21, %r76, %r42;
	setp.ge.u32 	%p22, %r43, %r45;
	or.pred  	%p23, %p21, %p22;
	@%p23 bra 	$L__BB0_16;
	ld.global.u32 	%r91, [%rd2+4];
	add.s32 	%r139, %r91, %r139;
$L__BB0_16:
	setp.ge.u32 	%p24, %r76, %r42;
	setp.ge.u32 	%p25, %r54, %r45;
	or.pred  	%p26, %p24, %p25;
	@%p26 bra 	$L__BB0_18;
	ld.global.u32 	%r100, [%rd7+4];
	add.s32 	%r139, %r100, %r139;
$L__BB0_18:
	setp.ne.s32 	%p27, %r5, 0;
	ld.global.u32 	%r101, [%rd2];
	setp.eq.s32 	%p28, %r101, 1;
	and.b32  	%r103, %r139, -2;
	setp.eq.s32 	%p29, %r103, 2;
	and.pred  	%p30, %p28, %p29;
	setp.eq.s32 	%p31, %r101, 0;
	setp.eq.s32 	%p32, %r139, 3;
	and.pred  	%p33, %p31, %p32;
	or.pred  	%p34, %p30, %p33;
	selp.u32 	%r104, 1, 0, %p34;
	bar.sync 	0;
	st.global.u32 	[%rd2], %r104;
	bar.sync 	0;
	@%p27 bra 	$L__BB0_23;
	add.s32 	%r106, %r137, 1;
	add.u64 	%rd24, %SP, 0;
	add.u64 	%rd25, %SPL, 0;
	st.local.u32 	[%rd25], %r106;
	mov.u64 	%rd26, $str$1;
	cvta.global.u64 	%rd27, %rd26;
	{ // callseq 0, 0
	.param .b64 param0;
	st.param.b64 	[param0], %rd27;
	.param .b64 param1;
	st.param.b64 	[param1], %rd24;
	.param .b32 retval0;
	call.uni (retval0), 
	vprintf, 
	(
	param0, 
	param1
	);
	ld.param.b32 	%r107, [retval0];
	} // callseq 0
	mov.b32 	%r146, 0;
$L__BB0_20:
	mul.wide.u32 	%rd28, %r146, 4;
	add.s64 	%rd29, %rd1, %rd28;
	ld.global.u32 	%r109, [%rd29];
	add.u64 	%rd30, %SP, 0;
	add.u64 	%rd31, %SPL, 0;
	st.local.u32 	[%rd31], %r109;
	mov.u64 	%rd32, $str$2;
	cvta.global.u64 	%rd33, %rd32;
	{ // callseq 1, 0
	.param .b64 param0;
	st.param.b64 	[param0], %rd33;
	.param .b64 param1;
	st.param.b64 	[param1], %rd30;
	.param .b32 retval0;
	call.uni (retval0), 
	vprintf, 
	(
	param0, 
	param1
	);
	ld.param.b32 	%r110, [retval0];
	} // callseq 1
	ld.global.u32 	%r112, [%rd29+4];
	st.local.u32 	[%rd31], %r112;
	{ // callseq 2, 0
	.param .b64 param0;
	st.param.b64 	[param0], %rd33;
	.param .b64 param1;
	st.param.b64 	[param1], %rd30;
	.param .b32 retval0;
	call.uni (retval0), 
	vprintf, 
	(
	param0, 
	param1
	);
	ld.param.b32 	%r113, [retval0];
	} // callseq 2
	ld.global.u32 	%r115, [%rd29+8];
	st.local.u32 	[%rd31], %r115;
	{ // callseq 3, 0
	.param .b64 param0;
	st.param.b64 	[param0], %rd33;
	.param .b64 param1;
	st.param.b64 	[param1], %rd30;
	.param .b32 retval0;
	call.uni (retval0), 
	vprintf, 
	(
	param0, 
	param1
	);
	ld.param.b32 	%r116, [retval0];
	} // callseq 3
	ld.global.u32 	%r118, [%rd29+12];
	st.local.u32 	[%rd31], %r118;
	{ // callseq 4, 0
	.param .b64 param0;
	st.param.b64 	[param0], %rd33;
	.param .b64 param1;
	st.param.b64 	[param1], %rd30;
	.param .b32 retval0;
	call.uni (retval0), 
	vprintf, 
	(
	param0, 
	param1
	);
	ld.param.b32 	%r119, [retval0];
	} // callseq 4
	ld.global.u32 	%r121, [%rd29+16];
	st.local.u32 	[%rd31], %r121;
	{ // callseq 5, 0
	.param .b64 param0;
	st.param.b64 	[param0], %rd33;
	.param .b64 param1;
	st.param.b64 	[param1], %rd30;
	.param .b32 retval0;
	call.uni (retval0), 
	vprintf, 
	(
	param0, 
	param1
	);
	ld.param.b32 	%r122, [retval0];
	} // callseq 5
	ld.global.u32 	%r124, [%rd29+20];
	st.local.u32 	[%rd31], %r124;
	{ // callseq 6, 0
	.param .b64 param0;
	st.param.b64 	[param0], %rd33;
	.param .b64 param1;
	st.param.b64 	[param1], %rd30;
	.param .b32 retval0;
	call.uni (retval0), 
	vprintf, 
	(
	param0, 
	param1
	);
	ld.param.b32 	%r125, [retval0];
	} // callseq 6
	ld.global.u32 	%r127, [%rd29+24];
	st.local.u32 	[%rd31], %r127;
	{ // callseq 7, 0
	.param .b64 param0;
	st.param.b64 	[param0], %rd33;
	.param .b64 param1;
	st.param.b64 	[param1], %rd30;
	.param .b32 retval0;
	call.uni (retval0), 
	vprintf, 
	(
	param0, 
	param1
	);
	ld.param.b32 	%r128, [retval0];
	} // callseq 7
	add.s32 	%r130, %r146, 7;
	ld.global.u32 	%r131, [%rd29+28];
	st.local.u32 	[%rd31], %r131;
	{ // callseq 8, 0
	.param .b64 param0;
	st.param.b64 	[param0], %rd33;
	.param .b64 param1;
	st.param.b64 	[param1], %rd30;
	.param .b32 retval0;
	call.uni (retval0), 
	vprintf, 
	(
	param0, 
	param1
	);
	ld.param.b32 	%r132, [retval0];
	} // callseq 8
	and.b32  	%r134, %r130, 31;
	setp.ne.s32 	%p35, %r134, 31;
	@%p35 bra 	$L__BB0_22;
	mov.u64 	%rd34, $str$3;
	cvta.global.u64 	%rd35, %rd34;
	{ // callseq 9, 0
	.param .b64 param0;
	st.param.b64 	[param0], %rd35;
	.param .b64 param1;
	st.param.b64 	[param1], 0;
	.param .b32 retval0;
	call.uni (retval0), 
	vprintf, 
	(
	param0, 
	param1
	);
	ld.param.b32 	%r135, [retval0];
	} // callseq 9
$L__BB0_22:
	add.s32 	%r146, %r146, 8;
	setp.ne.s32 	%p36, %r146, 1024;
	@%p36 bra 	$L__BB0_20;
$L__BB0_23:
	bar.sync 	0;
	add.s32 	%r137, %r137, 1;
	setp.ne.s32 	%p37, %r137, %r26;
	@%p37 bra 	$L__BB0_2;
$L__BB0_24:
	ret;

}


// ===== COMPILED SASS (sm_100) =====

	.target	sm_100

	.elftype	@"ET_EXEC"


//--------------------- .note.nv.tkinfo           --------------------------
	.section	.note.nv.tkinfo,"",@"SHT_NOTE"
	.sectionflags	@"SHF_NOTE_NV_TKINFO"
	.tkinfo
        /*0018*/ 	.word	0x00000002
        /*0030*/ 	.string	""
        /*0030*/ 	.string	"ptxas"
        /*0030*/ 	.string	"Cuda compilation tools, release 13.0, V13.0.88"
        /*0030*/ 	.string	"Build cuda_13.0.r13.0/compiler.36424714_0"
        /*0030*/ 	.string	"-arch sm_100 -m 64 "



//--------------------- .note.nv.cuinfo           --------------------------
	.section	.note.nv.cuinfo,"",@"SHT_NOTE"
	.sectionflags	@"SHF_NOTE_NV_CUINFO"
        /*0018*/ 	.short	0x0002
        /*001a*/ 	.short	0x0064
        /*001c*/ 	.short	0x0082
	.zero		2


//--------------------- .nv.info                  --------------------------
	.section	.nv.info,"",@"SHT_CUDA_INFO"
	.align	4


	//----- nvinfo : EIATTR_REGCOUNT
	.align		4
        /*0000*/ 	.byte	0x04, 0x2f
        /*0002*/ 	.short	(.L_4 - .L_3)
	.align		4
.L_3:
        /*0004*/ 	.word	index@(_Z11ksimulationPii)
        /*0008*/ 	.word	0x00000022


	//----- nvinfo : EIATTR_FRAME_SIZE
	.align		4
.L_4:
        /*000c*/ 	.byte	0x04, 0x11
        /*000e*/ 	.short	(.L_6 - .L_5)
	.align		4
.L_5:
        /*0010*/ 	.word	index@(_Z11ksimulationPii)
        /*0014*/ 	.word	0x00000008


	//----- nvinfo : EIATTR_MIN_STACK_SIZE
	.align		4
.L_6:
        /*0018*/ 	.byte	0x04, 0x12
        /*001a*/ 	.short	(.L_8 - .L_7)
	.align		4
.L_7:
        /*001c*/ 	.word	index@(_Z11ksimulationPii)
        /*0020*/ 	.word	0x00000008
.L_8:


//--------------------- .nv.compat                --------------------------
	.section	.nv.compat,"",@"SHT_CUDA_COMPAT_INFO"
	.align	4
        /*0000*/ 	.byte	0x02, 0x09, 0x00, 0x00, 0x02, 0x02, 0x01, 0x00, 0x02, 0x05, 0x05, 0x00, 0x03, 0x07, 0x01, 0x01
        /*0010*/ 	.byte	0x02, 0x03, 0x00, 0x00, 0x02, 0x06, 0x01, 0x00, 0x04, 0x0b, 0x08, 0x00, 0x09, 0x00, 0x00, 0x00
        /*0020*/ 	.byte	0x00, 0x00, 0x00, 0x00


//--------------------- .nv.info._Z11ksimulationPii --------------------------
	.section	.nv.info._Z11ksimulationPii,"",@"SHT_CUDA_INFO"
	.sectionflags	@""
	.align	4


	//----- nvinfo : EIATTR_CUDA_API_VERSION
	.align		4
        /*0000*/ 	.byte	0x04, 0x37
        /*0002*/ 	.short	(.L_10 - .L_9)
.L_9:
        /*0004*/ 	.word	0x00000082


	//----- nvinfo : EIATTR_KPARAM_INFO
	.align		4
.L_10:
        /*0008*/ 	.byte	0x04, 0x17
        /*000a*/ 	.short	(.L_12 - .L_11)
.L_11:
        /*000c*/ 	.word	0x00000000
        /*0010*/ 	.short	0x0001
        /*0012*/ 	.short	0x0008
        /*0014*/ 	.byte	0x00, 0xf0, 0x11, 0x00


	//----- nvinfo : EIATTR_KPARAM_INFO
	.align		4
.L_12:
        /*0018*/ 	.byte	0x04, 0x17
        /*001a*/ 	.short	(.L_14 - .L_13)
.L_13:
        /*001c*/ 	.word	0x00000000
        /*0020*/ 	.short	0x0000
        /*0022*/ 	.short	0x0000
        /*0024*/ 	.byte	0x00, 0xf5, 0x21, 0x00


	//----- nvinfo : EIATTR_SPARSE_MMA_MASK
	.align		4
.L_14:
        /*0028*/ 	.byte	0x03, 0x50
        /*002a*/ 	.short	0x0000


	//----- nvinfo : EIATTR_MAXREG_COUNT
	.align		4
        /*002c*/ 	.byte	0x03, 0x1b
        /*002e*/ 	.short	0x00ff


	//----- nvinfo : EIATTR_NUM_BARRIERS
	.align		4
        /*0030*/ 	.byte	0x02, 0x4c
        /*0032*/ 	.byte	0x01
	.zero		1


	//----- nvinfo : EIATTR_EXTERNS
	.align		4
        /*0034*/ 	.byte	0x04, 0x0f
        /*0036*/ 	.short	(.L_16 - .L_15)


	//   ....[0]....
	.align		4
.L_15:
        /*0038*/ 	.word	index@(vprintf)


	//----- nvinfo : EIATTR_MERCURY_ISA_VERSION
	.align		4
.L_16:
        /*003c*/ 	.byte	0x03, 0x5f
        /*003e*/ 	.short	0x0101


	//----- nvinfo : EIATTR_VRC_CTA_INIT_COUNT
	.align		4
        /*0040*/ 	.byte	0x02, 0x4a
	.zero		1
	.zero		1


	//----- nvinfo : EIATTR_SYSCALL_OFFSETS
	.align		4
        /*0044*/ 	.byte	0x04, 0x46
        /*0046*/ 	.short	(.L_18 - .L_17)


	//   ....[0]....
.L_17:
        /*0048*/ 	.word	0x000006b0


	//   ....[1]....
        /*004c*/ 	.word	0x00000790


	//   ....[2]....
        /*0050*/ 	.word	0x00000840


	//   ....[3]....
        /*0054*/ 	.word	0x000008e0


	//   ....[4]....
        /*0058*/ 	.word	0x00000980


	//   ....[5]....
        /*005c*/ 	.word	0x00000a20


	//   ....[6]....
        /*0060*/ 	.word	0x00000ac0


	//   ....[7]....
        /*0064*/ 	.word	0x00000b60


	//   ....[8]....
        /*0068*/ 	.word	0x00000c00


	//   ....[9]....
        /*006c*/ 	.word	0x00000cc0


	//----- nvinfo : EIATTR_EXIT_INSTR_OFFSETS
	.align		4
.L_18:
        /*0070*/ 	.byte	0x04, 0x1c
        /*0072*/ 	.short	(.L_20 - .L_19)


	//   ....[0]....
.L_19:
        /*0074*/ 	.word	0x00000060


	//   ....[1]....
        /*0078*/ 	.word	0x00000d70


	//----- nvinfo : EIATTR_CRS_STACK_SIZE
	.align		4
.L_20:
        /*007c*/ 	.byte	0x04, 0x1e
        /*007e*/ 	.short	(.L_22 - .L_21)
.L_21:
        /*0080*/ 	.word	0x00000000


	//----- nvinfo : EIATTR_CBANK_PARAM_SIZE
	.align		4
.L_22:
        /*0084*/ 	.byte	0x03, 0x19
        /*0086*/ 	.short	0x000c


	//----- nvinfo : EIATTR_PARAM_CBANK
	.align		4
        /*0088*/ 	.byte	0x04, 0x0a
        /*008a*/ 	.short	(.L_24 - .L_23)
	.align		4
.L_23:
        /*008c*/ 	.word	index@(.nv.constant0._Z11ksimulationPii)
        /*0090*/ 	.short	0x0380
        /*0092*/ 	.short	0x000c


	//----- nvinfo : EIATTR_SW_WAR
	.align		4
.L_24:
        /*0094*/ 	.byte	0x04, 0x36
        /*0096*/ 	.short	(.L_26 - .L_25)
.L_25:
        /*0098*/ 	.word	0x00000008
.L_26:


//--------------------- .nv.callgraph             --------------------------
	.section	.nv.callgraph,"",@"SHT_CUDA_CALLGRAPH"
	.align	4
	.sectionentsize	8
	.align		4
        /*0000*/ 	.word	0x00000000
	.align		4
        /*0004*/ 	.word	0xffffffff
	.align		4
        /*0008*/ 	.word	index@(_Z11ksimulationPii)
	.align		4
        /*000c*/ 	.word	index@(vprintf)
	.align		4
        /*0010*/ 	.word	0x00000000
	.align		4
        /*0014*/ 	.word	0xfffffffe
	.align		4
        /*0018*/ 	.word	0x00000000
	.align		4
        /*001c*/ 	.word	0xfffffffd
	.align		4
        /*0020*/ 	.word	0x00000000
	.align		4
        /*0024*/ 	.word	0xfffffffc


//--------------------- .nv.constant4             --------------------------
	.section	.nv.constant4,"a",@progbits
	.align	8
	.align		8
.nv.constant4:
        /*0000*/ 	.dword	vprintf
	.align		8
        /*0008*/ 	.dword	$str$1
	.align		8
        /*0010*/ 	.dword	$str$2
	.align		8
        /*0018*/ 	.dword	$str$3


//--------------------- .text._Z11ksimulationPii  --------------------------
	.section	.text._Z11ksimulationPii,"ax",@progbits
	.align	128
        .global         _Z11ksimulationPii
        .type           _Z11ksimulationPii,@function
        .size           _Z11ksimulationPii,(.L_x_15 - _Z11ksimulationPii)
        .other          _Z11ksimulationPii,@"STO_CUDA_ENTRY STV_DEFAULT"
_Z11ksimulationPii:
.text._Z11ksimulationPii:
[----:B------:R-:W0:Y:S08]  /*0000*/  LDC R1, c[0x0][0x37c] ;  /* 0x0000df00ff017b82 */ /* 0x000e300000000800 */
[----:B------:R-:W1:Y:S01]  /*0010*/  LDC R0, c[0x0][0x388] ;  /* 0x0000e200ff007b82 */ /* 0x000e620000000800 */
[----:B------:R-:W2:Y:S01]  /*0020*/  LDCU UR4, c[0x0][0x2f8] ;  /* 0x00005f00ff0477ac */ /* 0x000ea20008000800 */
[----:B0-----:R-:W-:-:S05]  /*0030*/  VIADD R1, R1, 0xfffffff8 ;  /* 0xfffffff801017836 */ /* 0x001fca0000000000 */
[----:B--2---:R-:W-:Y:S02]  /*0040*/  IADD3 R2, P1, PT, R1, UR4, RZ ;  /* 0x0000000401027c10 */ /* 0x004fe4000ff3e0ff */
[----:B-1----:R-:W-:-:S13]  /*0050*/  ISETP.GE.AND P0, PT, R0, 0x1, PT ;  /* 0x000000010000780c */ /* 0x002fda0003f06270 */
[----:B------:R-:W-:Y:S05]  /*0060*/  @!P0 EXIT ;  /* 0x000000000000894d */ /* 0x000fea0003800000 */
[----:B------:R-:W0:Y:S01]  /*0070*/  S2R R3, SR_TID.Y ;  /* 0x0000000000037919 */ /* 0x000e220000002200 */
[----:B------:R-:W1:Y:S01]  /*0080*/  LDCU UR4, c[0x0][0x2fc] ;  /* 0x00005f80ff0477ac */ /* 0x000e620008000800 */
[----:B------:R-:W0:Y:S01]  /*0090*/  LDC R22, c[0x0][0x364] ;  /* 0x0000d900ff167b82 */ /* 0x000e220000000800 */
[----:B------:R-:W-:Y:S01]  /*00a0*/  HFMA2 R24, -RZ, RZ, 0, 0 ;  /* 0x00000000ff187431 */ /* 0x000fe200000001ff */
[----:B------:R-:W2:Y:S01]  /*00b0*/  S2R R4, SR_TID.X ;  /* 0x0000000000047919 */ /* 0x000ea20000002100 */
[----:B------:R-:W3:Y:S01]  /*00c0*/  LDCU UR5, c[0x0][0x360] ;  /* 0x00006c00ff0577ac */ /* 0x000ee20008000800 */
[----:B------:R-:W4:Y:S01]  /*00d0*/  LDCU.64 UR6, c[0x0][0x380] ;  /* 0x00007000ff0677ac */ /* 0x000f220008000a00 */
[----:B------:R-:W0:Y:S01]  /*00e0*/  LDCU.64 UR36, c[0x0][0x358] ;  /* 0x00006b00ff2477ac */ /* 0x000e220008000a00 */
[----:B-1----:R-:W-:Y:S02]  /*00f0*/  IMAD.X R18, RZ, RZ, UR4, P1 ;  /* 0x00000004ff127e24 */ /* 0x002fe400088e06ff */
[----:B0-----:R-:W-:-:S02]  /*0100*/  IMAD R23, R3, R22, RZ ;  /* 0x0000001603177224 */ /* 0x001fc400078e02ff */
[----:B------:R-:W-:Y:S02]  /*0110*/  VIADD R3, R3, 0xffffffff ;  /* 0xffffffff03037836 */ /* 0x000fe40000000000 */
[C---:B------:R-:W-:Y:S02]  /*0120*/  IMAD.IADD R5, R23.reuse, 0x1, -R22 ;  /* 0x0000000117057824 */ /* 0x040fe400078e0a16 */
[----:B--2---:R-:W-:Y:S01]  /*0130*/  IMAD.IADD R23, R23, 0x1, R4 ;  /* 0x0000000117177824 */ /* 0x004fe200078e0204 */
[----:B------:R-:W-:Y:S01]  /*0140*/  ISETP.GE.U32.AND P0, PT, R3, R22, PT ;  /* 0x000000160300720c */ /* 0x000fe20003f06070 */
[----:B------:R-:W-:Y:S01]  /*0150*/  IMAD R0, R22, 0x2, R5 ;  /* 0x0000000216007824 */ /* 0x000fe200078e0205 */
[----:B------:R-:W-:Y:S02]  /*0160*/  IADD3 R3, PT, PT, R4, -0x1, RZ ;  /* 0xffffffff04037810 */ /* 0x000fe40007ffe0ff */
[-C--:B------:R-:W-:Y:S02]  /*0170*/  IADD3 R5, P2, PT, R5, R4.reuse, RZ ;  /* 0x0000000405057210 */ /* 0x080fe40007f5e0ff */
[----:B------:R-:W-:-:S02]  /*0180*/  IADD3 R0, P3, PT, R0, R4, RZ ;  /* 0x0000000400007210 */ /* 0x000fc40007f7e0ff */
[----:B---3--:R-:W-:Y:S01]  /*0190*/  ISETP.LT.U32.AND P4, PT, R3, UR5, !P0 ;  /* 0x0000000503007c0c */ /* 0x008fe2000c781070 */
[----:B------:R-:W-:Y:S01]  /*01a0*/  IMAD.X R6, RZ, RZ, RZ, P2 ;  /* 0x000000ffff067224 */ /* 0x000fe200010e06ff */
[C---:B----4-:R-:W-:Y:S01]  /*01b0*/  LEA R30, P0, R5.reuse, UR6, 0x2 ;  /* 0x00000006051e7c11 */ /* 0x050fe2000f8010ff */
[----:B------:R-:W-:Y:S01]  /*01c0*/  IMAD.X R3, RZ, RZ, RZ, P3 ;  /* 0x000000ffff037224 */ /* 0x000fe200018e06ff */
[C---:B------:R-:W-:Y:S02]  /*01d0*/  LEA R28, P2, R0.reuse, UR6, 0x2 ;  /* 0x00000006001c7c11 */ /* 0x040fe4000f8410ff */
[----:B------:R-:W-:Y:S02]  /*01e0*/  P2R R25, PR, RZ, 0x10 ;  /* 0x00000010ff197803 */ /* 0x000fe40000000000 */
[----:B------:R-:W-:Y:S02]  /*01f0*/  LEA.HI.X R31, R5, UR7, R6, 0x2, P0 ;  /* 0x00000007051f7c11 */ /* 0x000fe400080f1406 */
[----:B------:R-:W-:-:S07]  /*0200*/  LEA.HI.X R29, R0, UR7, R3, 0x2, P2 ;  /* 0x00000007001d7c11 */ /* 0x000fce00090f1403 */
.L_x_13:
[----:B0-----:R-:W0:Y:S01]  /*0210*/  S2R R11, SR_TID.X ;  /* 0x00000000000b7919 */ /* 0x001e220000002100 */
[----:B------:R-:W1:Y:S01]  /*0220*/  LDCU UR4, c[0x0][0x360] ;  /* 0x00006c00ff0477ac */ /* 0x000e620008000800 */
[----:B------:R-:W2:Y:S01]  /*0230*/  LDC R3, c[0x0][0x364] ;  /* 0x0000d900ff037b82 */ /* 0x000ea20000000800 */
[----:B------:R-:W-:Y:S01]  /*0240*/  ISETP.NE.AND P0, PT, R25, RZ, PT ;  /* 0x000000ff1900720c */ /* 0x000fe20003f05270 */
[----:B------:R-:W2:Y:S01]  /*0250*/  S2R R12, SR_TID.Y ;  /* 0x00000000000c7919 */ /* 0x000ea20000002200 */
[----:B------:R-:W3:Y:S05]  /*0260*/  S2R R7, SR_TID.Y ;  /* 0x0000000000077919 */ /* 0x000eea0000002200 */
[----:B------:R-:W4:Y:S01]  /*0270*/  LDC.64 R4, c[0x0][0x380] ;  /* 0x0000e000ff047b82 */ /* 0x000f220000000a00 */
[----:B------:R-:W5:Y:S01]  /*0280*/  S2R R10, SR_TID.X ;  /* 0x00000000000a7919 */ /* 0x000f620000002100 */
[----:B0-----:R-:W-:Y:S01]  /*0290*/  VIADD R15, R11, 0xffffffff ;  /* 0xffffffff0b0f7836 */ /* 0x001fe20000000000 */
[----:B--2---:R-:W-:-:S04]  /*02a0*/  ISETP.GE.U32.AND P2, PT, R12, R3, PT ;  /* 0x000000030c00720c */ /* 0x004fc80003f46070 */
[----:B-1----:R-:W-:Y:S01]  /*02b0*/  ISETP.GE.U32.OR P4, PT, R15, UR4, P2 ;  /* 0x000000040f007c0c */ /* 0x002fe20009786470 */
[----:B---3--:R-:W-:Y:S02]  /*02c0*/  IMAD R7, R7, R22, RZ ;  /* 0x0000001607077224 */ /* 0x008fe400078e02ff */
[----:B-----5:R-:W-:Y:S02]  /*02d0*/  VIADD R0, R10, 0xffffffff ;  /* 0xffffffff0a007836 */ /* 0x020fe40000000000 */
[----:B------:R-:W-:-:S04]  /*02e0*/  IMAD.IADD R13, R7, 0x1, -R22 ;  /* 0x00000001070d7824 */ /* 0x000fc800078e0a16 */
[----:B------:R-:W-:Y:S02]  /*02f0*/  IMAD.IADD R7, R0, 0x1, R13 ;  /* 0x0000000100077824 */ /* 0x000fe400078e020d */
[----:B------:R-:W-:Y:S02]  /*0300*/  IMAD.MOV.U32 R0, RZ, RZ, RZ ;  /* 0x000000ffff007224 */ /* 0x000fe400078e00ff */
[----:B------:R-:W-:Y:S01]  /*0310*/  @!P4 IADD3 R9, PT, PT, R23, -0x1, RZ ;  /* 0xffffffff1709c810 */ /* 0x000fe20007ffe0ff */
[----:B----4-:R-:W-:-:S04]  /*0320*/  IMAD.WIDE.U32 R6, R7, 0x4, R4 ;  /* 0x0000000407067825 */ /* 0x010fc800078e0004 */
[--C-:B------:R-:W-:Y:S01]  /*0330*/  @!P4 IMAD.WIDE.U32 R8, R9, 0x4, R4.reuse ;  /* 0x000000040908c825 */ /* 0x100fe200078e0004 */
[----:B------:R0:W2:Y:S05]  /*0340*/  @P0 LDG.E R0, desc[UR36][R6.64] ;  /* 0x0000002406000981 */ /* 0x0000aa000c1e1900 */
[----:B------:R-:W2:Y:S01]  /*0350*/  @!P4 LDG.E R9, desc[UR36][R8.64] ;  /* 0x000000240809c981 */ /* 0x000ea2000c1e1900 */
[C---:B------:R-:W-:Y:S01]  /*0360*/  VIADD R14, R12.reuse, 0x1 ;  /* 0x000000010c0e7836 */ /* 0x040fe20000000000 */
[----:B------:R-:W-:Y:S01]  /*0370*/  IADD3 R13, PT, PT, R13, R10, RZ ;  /* 0x0000000a0d0d7210 */ /* 0x000fe20007ffe0ff */
[----:B------:R-:W-:Y:S02]  /*0380*/  VIADD R12, R12, 0xffffffff ;  /* 0xffffffff0c0c7836 */ /* 0x000fe40000000000 */
[----:B0-----:R-:W-:Y:S01]  /*0390*/  IMAD.WIDE.U32 R6, R23, 0x4, R4 ;  /* 0x0000000417067825 */ /* 0x001fe200078e0004 */
[----:B------:R-:W-:-:S02]  /*03a0*/  ISETP.GE.U32.AND P1, PT, R14, R3, PT ;  /* 0x000000030e00720c */ /* 0x000fc40003f26070 */
[----:B------:R-:W-:Y:S01]  /*03b0*/  ISETP.GE.U32.AND P0, PT, R12, R3, PT ;  /* 0x000000030c00720c */ /* 0x000fe20003f06070 */
[----:B------:R-:W-:Y:S01]  /*03c0*/  VIADD R12, R11, 0x1 ;  /* 0x000000010b0c7836 */ /* 0x000fe20000000000 */
[----:B------:R-:W-:Y:S02]  /*03d0*/  ISETP.GE.U32.OR P3, PT, R15, UR4, P1 ;  /* 0x000000040f007c0c */ /* 0x000fe40008f66470 */
[----:B------:R-:W-:Y:S02]  /*03e0*/  IADD3 R15, PT, PT, R23, -0x1, R22 ;  /* 0xffffffff170f7810 */ /* 0x000fe40007ffe016 */
[C---:B------:R-:W-:Y:S02]  /*03f0*/  ISETP.GE.U32.OR P5, PT, R11.reuse, UR4, P0 ;  /* 0x000000040b007c0c */ /* 0x040fe400087a6470 */
[C---:B------:R-:W-:Y:S02]  /*0400*/  ISETP.GE.U32.OR P0, PT, R12.reuse, UR4, P0 ;  /* 0x000000040c007c0c */ /* 0x040fe40008706470 */
[----:B------:R-:W-:Y:S01]  /*0410*/  ISETP.GE.U32.OR P2, PT, R12, UR4, P2 ;  /* 0x000000040c007c0c */ /* 0x000fe20009746470 */
[----:B--2---:R-:W-:Y:S01]  /*0420*/  @!P4 IMAD.IADD R0, R0, 0x1, R9 ;  /* 0x000000010000c824 */ /* 0x004fe200078e0209 */
[----:B------:R-:W-:Y:S01]  /*0430*/  ISETP.GE.U32.OR P4, PT, R11, UR4, P1 ;  /* 0x000000040b007c0c */ /* 0x000fe20008f86470 */
[----:B------:R-:W-:-:S04]  /*0440*/  IMAD.WIDE.U32 R8, R15, 0x4, R4 ;  /* 0x000000040f087825 */ /* 0x000fc800078e0004 */
[----:B------:R-:W-:Y:S02]  /*0450*/  IMAD.WIDE.U32 R4, R13, 0x4, R4 ;  /* 0x000000040d047825 */ /* 0x000fe400078e0004 */
[----:B------:R-:W2:Y:S04]  /*0460*/  @!P3 LDG.E R9, desc[UR36][R8.64] ;  /* 0x000000240809b981 */ /* 0x000ea8000c1e1900 */
[----:B------:R-:W3:Y:S02]  /*0470*/  @!P5 LDG.E R5, desc[UR36][R4.64] ;  /* 0x000000240405d981 */ /* 0x000ee4000c1e1900 */
[----:B------:R-:W-:Y:S01]  /*0480*/  @!P4 IMAD.WIDE R10, R3, 0x4, R6 ;  /* 0x00000004030ac825 */ /* 0x000fe200078e0206 */
[----:B------:R-:W-:Y:S01]  /*0490*/  ISETP.GE.U32.OR P1, PT, R12, UR4, P1 ;  /* 0x000000040c007c0c */ /* 0x000fe20008f26470 */
[----:B------:R-:W4:Y:S04]  /*04a0*/  @!P0 LDG.E R3, desc[UR36][R30.64+0x4] ;  /* 0x000004241e038981 */ /* 0x000f28000c1e1900 */
[----:B------:R-:W5:Y:S04]  /*04b0*/  @!P4 LDG.E R11, desc[UR36][R10.64] ;  /* 0x000000240a0bc981 */ /* 0x000f68000c1e1900 */
[----:B------:R-:W4:Y:S04]  /*04c0*/  @!P2 LDG.E R13, desc[UR36][R6.64+0x4] ;  /* 0x00000424060da981 */ /* 0x000f28000c1e1900 */
[----:B------:R-:W4:Y:S04]  /*04d0*/  @!P1 LDG.E R15, desc[UR36][R28.64+0x4] ;  /* 0x000004241c0f9981 */ /* 0x000f28000c1e1900 */
[----:B------:R-:W4:Y:S01]  /*04e0*/  LDG.E R12, desc[UR36][R6.64] ;  /* 0x00000024060c7981 */ /* 0x000f22000c1e1900 */
[----:B------:R-:W-:Y:S01]  /*04f0*/  BAR.SYNC.DEFER_BLOCKING 0x0 ;  /* 0x0000000000007b1d */ /* 0x000fe20000010000 */
[----:B--2---:R-:W-:-:S04]  /*0500*/  @!P3 IMAD.IADD R0, R0, 0x1, R9 ;  /* 0x000000010000b824 */ /* 0x004fc800078e0209 */
[----:B---3--:R-:W-:-:S05]  /*0510*/  @!P5 IMAD.IADD R0, R0, 0x1, R5 ;  /* 0x000000010000d824 */ /* 0x008fca00078e0205 */
[----:B-----5:R-:W-:-:S05]  /*0520*/  @!P4 IADD3 R0, PT, PT, R0, R11, RZ ;  /* 0x0000000b0000c210 */ /* 0x020fca0007ffe0ff */
[----:B----4-:R-:W-:-:S04]  /*0530*/  @!P0 IMAD.IADD R0, R0, 0x1, R3 ;  /* 0x0000000100008824 */ /* 0x010fc800078e0203 */
[----:B------:R-:W-:-:S04]  /*0540*/  @!P2 IMAD.IADD R0, R0, 0x1, R13 ;  /* 0x000000010000a824 */ /* 0x000fc800078e020d */
[----:B------:R-:W-:-:S05]  /*0550*/  @!P1 IMAD.IADD R0, R0, 0x1, R15 ;  /* 0x0000000100009824 */ /* 0x000fca00078e020f */
[C---:B------:R-:W-:Y:S02]  /*0560*/  LOP3.LUT R3, R0.reuse, 0xfffffffe, RZ, 0xc0, !PT ;  /* 0xfffffffe00037812 */ /* 0x040fe400078ec0ff */
[----:B------:R-:W-:Y:S02]  /*0570*/  ISETP.NE.AND P1, PT, R0, 0x3, PT ;  /* 0x000000030000780c */ /* 0x000fe40003f25270 */
[----:B------:R-:W-:Y:S02]  /*0580*/  ISETP.NE.AND P0, PT, R3, 0x2, PT ;  /* 0x000000020300780c */ /* 0x000fe40003f05270 */
[C---:B------:R-:W-:Y:S02]  /*0590*/  ISETP.EQ.AND P1, PT, R12.reuse, RZ, !P1 ;  /* 0x000000ff0c00720c */ /* 0x040fe40004f22270 */
[----:B------:R-:W-:-:S04]  /*05a0*/  ISETP.EQ.AND P0, PT, R12, 0x1, !P0 ;  /* 0x000000010c00780c */ /* 0x000fc80004702270 */
[----:B------:R-:W-:-:S04]  /*05b0*/  PLOP3.LUT P0, PT, P0, P1, PT, 0xf8, 0x8f ;  /* 0x00000000008f781c */ /* 0x000fc80000703f70 */
[----:B------:R-:W-:Y:S02]  /*05c0*/  SEL R3, RZ, 0x1, !P0 ;  /* 0x00000001ff037807 */ /* 0x000fe40004000000 */
[----:B------:R-:W-:-:S03]  /*05d0*/  ISETP.NE.AND P0, PT, R23, RZ, PT ;  /* 0x000000ff1700720c */ /* 0x000fc60003f05270 */
[----:B------:R0:W-:Y:S01]  /*05e0*/  STG.E desc[UR36][R6.64], R3 ;  /* 0x0000000306007986 */ /* 0x0001e2000c101924 */
[----:B------:R-:W-:Y:S09]  /*05f0*/  BAR.SYNC.DEFER_BLOCKING 0x0 ;  /* 0x0000000000007b1d */ /* 0x000ff20000010000 */
[----:B------:R-:W-:Y:S05]  /*0600*/  @P0 BRA `(.L_x_0) ;  /* 0x0000000400c00947 */ /* 0x000fea0003800000 */
[----:B------:R-:W-:Y:S01]  /*0610*/  MOV R8, 0x0 ;  /* 0x0000000000087802 */ /* 0x000fe20000000f00 */
[----:B------:R-:W1:Y:S01]  /*0620*/  LDCU.64 UR4, c[0x4][0x8] ;  /* 0x01000100ff0477ac */ /* 0x000e620008000a00 */
[----:B------:R-:W-:Y:S01]  /*0630*/  IADD3 R0, PT, PT, R24, 0x1, RZ ;  /* 0x0000000118007810 */ /* 0x000fe20007ffe0ff */
[----:B0-----:R-:W-:Y:S01]  /*0640*/  IMAD.MOV.U32 R6, RZ, RZ, R2 ;  /* 0x000000ffff067224 */ /* 0x001fe200078e0002 */
[----:B------:R-:W-:Y:S02]  /*0650*/  MOV R7, R18 ;  /* 0x0000001200077202 */ /* 0x000fe40000000f00 */
[----:B------:R-:W0:Y:S01]  /*0660*/  LDC.64 R8, c[0x4][R8] ;  /* 0x0100000008087b82 */ /* 0x000e220000000a00 */
[----:B------:R2:W-:Y:S01]  /*0670*/  STL [R1], R0 ;  /* 0x0000000001007387 */ /* 0x0005e20000100800 */
[----:B-1----:R-:W-:Y:S02]  /*0680*/  IMAD.U32 R4, RZ, RZ, UR4 ;  /* 0x00000004ff047e24 */ /* 0x002fe4000f8e00ff */
[----:B--2---:R-:W-:-:S07]  /*0690*/  IMAD.U32 R5, RZ, RZ, UR5 ;  /* 0x00000005ff057e24 */ /* 0x004fce000f8e00ff */
[----:B------:R-:W-:-:S07]  /*06a0*/  LEPC R20, `(.L_x_1) ;  /* 0x000000001014794e */ /* 0x000fce0000000000 */
[----:B0-----:R-:W-:Y:S05]  /*06b0*/  CALL.ABS.NOINC R8 ;  /* 0x0000000008007343 */ /* 0x001fea0003c00000 */
.L_x_1:
[----:B------:R-:W-:-:S07]  /*06c0*/  IMAD.MOV.U32 R26, RZ, RZ, RZ ;  /* 0x000000ffff1a7224 */ /* 0x000fce00078e00ff */
.L_x_12:
[----:B------:R-:W0:Y:S01]  /*06d0*/  LDC.64 R16, c[0x0][0x380] ;  /* 0x0000e000ff107b82 */ /* 0x000e220000000a00 */
[----:B------:R-:W-:Y:S01]  /*06e0*/  MOV R8, 0x0 ;  /* 0x0000000000087802 */ /* 0x000fe20000000f00 */
[----:B------:R-:W1:Y:S01]  /*06f0*/  LDCU.64 UR4, c[0x4][0x10] ;  /* 0x01000200ff0477ac */ /* 0x000e620008000a00 */
[----:B0-----:R-:W-:-:S05]  /*0700*/  IMAD.WIDE.U32 R16, R26, 0x4, R16 ;  /* 0x000000041a107825 */ /* 0x001fca00078e0010 */
[----:B------:R-:W2:Y:S01]  /*0710*/  LDG.E R0, desc[UR36][R16.64] ;  /* 0x0000002410007981 */ /* 0x000ea2000c1e1900 */
[----:B------:R-:W0:Y:S01]  /*0720*/  LDC.64 R8, c[0x4][R8] ;  /* 0x0100000008087b82 */ /* 0x000e220000000a00 */
[----:B-1----:R-:W-:Y:S01]  /*0730*/  IMAD.U32 R4, RZ, RZ, UR4 ;  /* 0x00000004ff047e24 */ /* 0x002fe2000f8e00ff */
[----:B------:R-:W-:Y:S01]  /*0740*/  MOV R6, R2 ;  /* 0x0000000200067202 */ /* 0x000fe20000000f00 */
[----:B------:R-:W-:Y:S02]  /*0750*/  IMAD.U32 R5, RZ, RZ, UR5 ;  /* 0x00000005ff057e24 */ /* 0x000fe4000f8e00ff */
[----:B------:R-:W-:Y:S01]  /*0760*/  IMAD.MOV.U32 R7, RZ, RZ, R18 ;  /* 0x000000ffff077224 */ /* 0x000fe200078e0012 */
[----:B0-2---:R1:W-:Y:S06]  /*0770*/  STL [R1], R0 ;  /* 0x0000000001007387 */ /* 0x0053ec0000100800 */
[----:B------:R-:W-:-:S07]  /*0780*/  LEPC R20, `(.L_x_2) ;  /* 0x000000001014794e */ /* 0x000fce0000000000 */
[----:B-1----:R-:W-:Y:S05]  /*0790*/  CALL.ABS.NOINC R8 ;  /* 0x0000000008007343 */ /* 0x002fea0003c00000 */
.L_x_2:
[----:B------:R-:W2:Y:S01]  /*07a0*/  LDG.E R0, desc[UR36][R16.64+0x4] ;  /* 0x0000042410007981 */ /* 0x000ea2000c1e1900 */
[----:B------:R-:W-:Y:S01]  /*07b0*/  MOV R19, 0x0 ;  /* 0x0000000000137802 */ /* 0x000fe20000000f00 */
[----:B------:R-:W0:Y:S01]  /*07c0*/  LDCU.64 UR4, c[0x4][0x10] ;  /* 0x01000200ff0477ac */ /* 0x000e220008000a00 */
[----:B------:R-:W-:Y:S01]  /*07d0*/  MOV R6, R2 ;  /* 0x0000000200067202 */ /* 0x000fe20000000f00 */
[----:B------:R-:W-:Y:S01]  /*07e0*/  IMAD.MOV.U32 R7, RZ, RZ, R18 ;  /* 0x000000ffff077224 */ /* 0x000fe200078e0012 */
[----:B------:R1:W3:Y:S01]  /*07f0*/  LDC.64 R8, c[0x4][R19] ;  /* 0x0100000013087b82 */ /* 0x0002e20000000a00 */
[----:B0-----:R-:W-:Y:S02]  /*0800*/  IMAD.U32 R4, RZ, RZ, UR4 ;  /* 0x00000004ff047e24 */ /* 0x001fe4000f8e00ff */
[----:B------:R-:W-:Y:S01]  /*0810*/  IMAD.U32 R5, RZ, RZ, UR5 ;  /* 0x00000005ff057e24 */ /* 0x000fe2000f8e00ff */
[----:B--23--:R1:W-:Y:S06]  /*0820*/  STL [R1], R0 ;  /* 0x0000000001007387 */ /* 0x00c3ec0000100800 */
[----:B------:R-:W-:-:S07]  /*0830*/  LEPC R20, `(.L_x_3) ;  /* 0x000000001014794e */ /* 0x000fce0000000000 */
[----:B-1----:R-:W-:Y:S05]  /*0840*/  CALL.ABS.NOINC R8 ;  /* 0x0000000008007343 */ /* 0x002fea0003c00000 */
.L_x_3:
[----:B------:R-:W2:Y:S01]  /*0850*/  LDG.E R0, desc[UR36][R16.64+0x8] ;  /* 0x0000082410007981 */ /* 0x000ea2000c1e1900 */
[----:B------:R0:W1:Y:S01]  /*0860*/  LDC.64 R8, c[0x4][R19] ;  /* 0x0100000013087b82 */ /* 0x0000620000000a00 */
[----:B------:R-:W3:Y:S01]  /*0870*/  LDCU.64 UR4, c[0x4][0x10] ;  /* 0x01000200ff0477ac */ /* 0x000ee20008000a00 */
[----:B------:R-:W-:Y:S01]  /*0880*/  MOV R6, R2 ;  /* 0x0000000200067202 */ /* 0x000fe20000000f00 */
[----:B------:R-:W-:Y:S02]  /*0890*/  IMAD.MOV.U32 R7, RZ, RZ, R18 ;  /* 0x000000ffff077224 */ /* 0x000fe400078e0012 */
[----:B---3--:R-:W-:Y:S02]  /*08a0*/  IMAD.U32 R4, RZ, RZ, UR4 ;  /* 0x00000004ff047e24 */ /* 0x008fe4000f8e00ff */
[----:B------:R-:W-:Y:S01]  /*08b0*/  IMAD.U32 R5, RZ, RZ, UR5 ;  /* 0x00000005ff057e24 */ /* 0x000fe2000f8e00ff */
[----:B-12---:R0:W-:Y:S06]  /*08c0*/  STL [R1], R0 ;  /* 0x0000000001007387 */ /* 0x0061ec0000100800 */
[----:B------:R-:W-:-:S07]  /*08d0*/  LEPC R20, `(.L_x_4) ;  /* 0x000000001014794e */ /* 0x000fce0000000000 */
[----:B0-----:R-:W-:Y:S05]  /*08e0*/  CALL.ABS.NOINC R8 ;  /* 0x0000000008007343 */ /* 0x001fea0003c00000 */
.L_x_4:
        /* <DEDUP_REMOVED lines=10> */
.L_x_5:
        /* <DEDUP_REMOVED lines=10> */
.L_x_6:
        /* <DEDUP_REMOVED lines=10> */
.L_x_7:
        /* <DEDUP_REMOVED lines=10> */
.L_x_8:
        /* <DEDUP_REMOVED lines=10> */
.L_x_9:
[----:B------:R-:W-:Y:S01]  /*0c10*/  VIADD R0, R26, 0x7 ;  /* 0x000000071a007836 */ /* 0x000fe20000000000 */
[----:B------:R-:W-:Y:S04]  /*0c20*/  BSSY.RECONVERGENT B6, `(.L_x_10) ;  /* 0x000000b000067945 */ /* 0x000fe80003800200 */
[----:B------:R-:W-:-:S04]  /*0c30*/  LOP3.LUT R0, R0, 0x1f, RZ, 0xc0, !PT ;  /* 0x0000001f00007812 */ /* 0x000fc800078ec0ff */
[----:B------:R-:W-:-:S13]  /*0c40*/  ISETP.NE.AND P0, PT, R0, 0x1f, PT ;  /* 0x0000001f0000780c */ /* 0x000fda0003f05270 */
[----:B------:R-:W-:Y:S05]  /*0c50*/  @P0 BRA `(.L_x_11) ;  /* 0x00000000001c0947 */ /* 0x000fea0003800000 */
[----:B------:R0:W1:Y:S01]  /*0c60*/  LDC.64 R8, c[0x4][R19] ;  /* 0x0100000013087b82 */ /* 0x0000620000000a00 */
[----:B------:R-:W2:Y:S01]  /*0c70*/  LDCU.64 UR4, c[0x4][0x18] ;  /* 0x01000300ff0477ac */ /* 0x000ea20008000a00 */
[----:B------:R-:W-:Y:S01]  /*0c80*/  CS2R R6, SRZ ;  /* 0x0000000000067805 */ /* 0x000fe2000001ff00 */
[----:B--2---:R-:W-:Y:S01]  /*0c90*/  IMAD.U32 R4, RZ, RZ, UR4 ;  /* 0x00000004ff047e24 */ /* 0x004fe2000f8e00ff */
[----:B0-----:R-:W-:-:S07]  /*0ca0*/  MOV R5, UR5 ;  /* 0x0000000500057c02 */ /* 0x001fce0008000f00 */
[----:B------:R-:W-:-:S07]  /*0cb0*/  LEPC R20, `(.L_x_11) ;  /* 0x000000001014794e */ /* 0x000fce0000000000 */
[----:B-1----:R-:W-:Y:S05]  /*0cc0*/  CALL.ABS.NOINC R8 ;  /* 0x0000000008007343 */ /* 0x002fea0003c00000 */
.L_x_11:
[----:B------:R-:W-:Y:S05]  /*0cd0*/  BSYNC.RECONVERGENT B6 ;  /* 0x0000000000067941 */ /* 0x000fea0003800200 */
.L_x_10:
[----:B------:R-:W-:-:S05]  /*0ce0*/  VIADD R26, R26, 0x8 ;  /* 0x000000081a1a7836 */ /* 0x000fca0000000000 */
[----:B------:R-:W-:-:S13]  /*0cf0*/  ISETP.NE.AND P0, PT, R26, 0x400, PT ;  /* 0x000004001a00780c */ /* 0x000fda0003f05270 */
[----:B------:R-:W-:Y:S05]  /*0d00*/  @P0 BRA `(.L_x_12) ;  /* 0xfffffff800700947 */ /* 0x000fea000383ffff */
.L_x_0:
[----:B------:R-:W-:Y:S05]  /*0d10*/  WARPSYNC.ALL ;  /* 0x0000000000007948 */ /* 0x000fea0003800000 */
[----:B------:R-:W1:Y:S01]  /*0d20*/  LDCU UR4, c[0x0][0x388] ;  /* 0x00007100ff0477ac */ /* 0x000e620008000800 */
[----:B------:R-:W-:Y:S01]  /*0d30*/  VIADD R24, R24, 0x1 ;  /* 0x0000000118187836 */ /* 0x000fe20000000000 */
[----:B------:R-:W-:Y:S04]  /*0d40*/  BAR.SYNC.DEFER_BLOCKING 0x0 ;  /* 0x0000000000007b1d */ /* 0x000fe80000010000 */
[----:B-1----:R-:W-:-:S13]  /*0d50*/  ISETP.NE.AND P0, PT, R24, UR4, PT ;  /* 0x0000000418007c0c */ /* 0x002fda000bf05270 */
[----:B------:R-:W-:Y:S05]  /*0d60*/  @P0 BRA `(.L_x_13) ;  /* 0xfffffff400280947 */ /* 0x000fea000383ffff */
[----:B------:R-:W-:Y:S05]  /*0d70*/  EXIT ;  /* 0x000000000000794d */ /* 0x000fea0003800000 */
.L_x_14:
[----:B------:R-:W-:-:S00]  /*0d80*/  BRA `(.L_x_14) ;  /* 0xfffffffc00fc7947 */ /* 0x000fc0000383ffff */
[----:B------:R-:W-:-:S00]  /*0d90*/  NOP ;  /* 0x0000000000007918 */ /* 0x000fc00000000000 */
        /* <DEDUP_REMOVED lines=14> */
.L_x_15:


//--------------------- .nv.global.init           --------------------------
	.section	.nv.global.init,"aw",@progbits
.nv.global.init:
	.type		$str$3,@object
	.size		$str$3,($str$2 - $str$3)
$str$3:
        /*0000*/ 	.byte	0x0a, 0x00
	.type		$str$2,@object
	.size		$str$2,($str$1 - $str$2)
$str$2:
        /*0002*/ 	.byte	0x25, 0x64, 0x20, 0x00
	.type		$str$1,@object
	.size		$str$1,(.L_0 - $str$1)
$str$1:
        /*0006*/ 	.byte	0x47, 0x52, 0x49, 0x4c, 0x4c, 0x45, 0x20, 0x41, 0x20, 0x4c, 0x41, 0x20, 0x46, 0x49, 0x4e, 0x20
        /*0016*/ 	.byte	0x44, 0x45, 0x20, 0x20, 0x4c, 0x27, 0x49, 0x54, 0x45, 0x52, 0x41, 0x54, 0x49, 0x4f, 0x4e, 0x20
        /*0026*/ 	.byte	0x4e, 0x55, 0x4d, 0x45, 0x52, 0x4f, 0x20, 0x25, 0x64, 0x0a, 0x00
.L_0:


//--------------------- .nv.shared.reserved.0     --------------------------
	.section	.nv.shared.reserved.0,"aw",@nobits
	.weak		__nv_reservedSMEM_offset_0_alias
	.size		__nv_reservedSMEM_offset_0_alias, 0, 64
	.other		__nv_reservedSMEM_offset_0_alias,@"STO_CUDA_RESERVED_SHARED STV_DEFAULT"
__nv_reservedSMEM_offset_0_alias:
	.zero		0
	.zero		64


//--------------------- .nv.constant0._Z11ksimulationPii --------------------------
	.section	.nv.constant0._Z11ksimulationPii,"a",@progbits
	.sectionflags	@""
	.align	4
.nv.constant0._Z11ksimulationPii:
	.zero		908


//--------------------- SYMBOLS --------------------------

	.type		.nv.reservedSmem.offset0,@object
	.size		.nv.reservedSmem.offset0,0x4
	.type		vprintf,@function
